	.headerflags	@"EF_CUDA_TEXMODE_UNIFIED EF_CUDA_64BIT_ADDRESS EF_CUDA_ACCELERATORS EF_CUDA_SM90 EF_CUDA_VIRTUAL_SM(EF_CUDA_SM90)"
	.elftype	@"ET_EXEC"


//--------------------- .nv.info                  --------------------------
	.section	.nv.info,"",@"SHT_CUDA_INFO"
	.align	4


	//----- nvinfo : EIATTR_REGCOUNT
	.align		4
        /*0000*/ 	.byte	0x04, 0x2f
        /*0002*/ 	.short	(.L_3 - .L_2)
	.align		4
.L_2:
        /*0004*/ 	.word	index@(triton_poi_fused__native_batch_norm_legit_no_training_relu_14)
        /*0008*/ 	.word	0x00000014


	//----- nvinfo : EIATTR_MIN_STACK_SIZE
	.align		4
.L_3:
        /*000c*/ 	.byte	0x04, 0x12
        /*000e*/ 	.short	(.L_5 - .L_4)
	.align		4
.L_4:
        /*0010*/ 	.word	index@(triton_poi_fused__native_batch_norm_legit_no_training_relu_14)
        /*0014*/ 	.word	0x00000000


	//----- nvinfo : EIATTR_FRAME_SIZE
	.align		4
.L_5:
        /*0018*/ 	.byte	0x04, 0x11
        /*001a*/ 	.short	(.L_7 - .L_6)
	.align		4
.L_6:
        /*001c*/ 	.word	index@(triton_poi_fused__native_batch_norm_legit_no_training_relu_14)
        /*0020*/ 	.word	0x00000000


	//----- nvinfo : EIATTR_MIN_STACK_SIZE
	.align		4
.L_7:
        /*0024*/ 	.byte	0x04, 0x12
        /*0026*/ 	.short	(.L_9 - .L_8)
	.align		4
.L_8:
        /*0028*/ 	.word	index@(triton_poi_fused__native_batch_norm_legit_no_training_relu_14)
        /*002c*/ 	.word	0x00000000
.L_9:


//--------------------- .nv.info.triton_poi_fused__native_batch_norm_legit_no_training_relu_14 --------------------------
	.section	.nv.info.triton_poi_fused__native_batch_norm_legit_no_training_relu_14,"",@"SHT_CUDA_INFO"
	.sectionflags	@""
	.align	4


	//----- nvinfo : EIATTR_CUDA_API_VERSION
	.align		4
        /*0000*/ 	.byte	0x04, 0x37
        /*0002*/ 	.short	(.L_11 - .L_10)
.L_10:
        /*0004*/ 	.word	0x0000007c


	//----- nvinfo : EIATTR_KPARAM_INFO
	.align		4
.L_11:
        /*0008*/ 	.byte	0x04, 0x17
        /*000a*/ 	.short	(.L_13 - .L_12)
.L_12:
        /*000c*/ 	.word	0x00000000
        /*0010*/ 	.short	0x0006
        /*0012*/ 	.short	0x0030
        /*0014*/ 	.byte	0x00, 0xf0, 0x11, 0x00


	//----- nvinfo : EIATTR_KPARAM_INFO
	.align		4
.L_13:
        /*0018*/ 	.byte	0x04, 0x17
        /*001a*/ 	.short	(.L_15 - .L_14)
.L_14:
        /*001c*/ 	.word	0x00000000
        /*0020*/ 	.short	0x0005
        /*0022*/ 	.short	0x0028
        /*0024*/ 	.byte	0x00, 0xf4, 0x21, 0x00


	//----- nvinfo : EIATTR_KPARAM_INFO
	.align		4
.L_15:
        /*0028*/ 	.byte	0x04, 0x17
        /*002a*/ 	.short	(.L_17 - .L_16)
.L_16:
        /*002c*/ 	.word	0x00000000
        /*0030*/ 	.short	0x0004
        /*0032*/ 	.short	0x0020
        /*0034*/ 	.byte	0x00, 0xf4, 0x21, 0x00


	//----- nvinfo : EIATTR_KPARAM_INFO
	.align		4
.L_17:
        /*0038*/ 	.byte	0x04, 0x17
        /*003a*/ 	.short	(.L_19 - .L_18)
.L_18:
        /*003c*/ 	.word	0x00000000
        /*0040*/ 	.short	0x0003
        /*0042*/ 	.short	0x0018
        /*0044*/ 	.byte	0x00, 0xf4, 0x21, 0x00


	//----- nvinfo : EIATTR_KPARAM_INFO
	.align		4
.L_19:
        /*0048*/ 	.byte	0x04, 0x17
        /*004a*/ 	.short	(.L_21 - .L_20)
.L_20:
        /*004c*/ 	.word	0x00000000
        /*0050*/ 	.short	0x0002
        /*0052*/ 	.short	0x0010
        /*0054*/ 	.byte	0x00, 0xf4, 0x21, 0x00


	//----- nvinfo : EIATTR_KPARAM_INFO
	.align		4
.L_21:
        /*0058*/ 	.byte	0x04, 0x17
        /*005a*/ 	.short	(.L_23 - .L_22)
.L_22:
        /*005c*/ 	.word	0x00000000
        /*0060*/ 	.short	0x0001
        /*0062*/ 	.short	0x0008
        /*0064*/ 	.byte	0x00, 0xf4, 0x21, 0x00


	//----- nvinfo : EIATTR_KPARAM_INFO
	.align		4
.L_23:
        /*0068*/ 	.byte	0x04, 0x17
        /*006a*/ 	.short	(.L_25 - .L_24)
.L_24:
        /*006c*/ 	.word	0x00000000
        /*0070*/ 	.short	0x0000
        /*0072*/ 	.short	0x0000
        /*0074*/ 	.byte	0x00, 0xf4, 0x21, 0x00


	//----- nvinfo : EIATTR_SPARSE_MMA_MASK
	.align		4
.L_25:
        /*0078*/ 	.byte	0x03, 0x50
        /*007a*/ 	.short	0x0000


	//----- nvinfo : EIATTR_MAXREG_COUNT
	.align		4
        /*007c*/ 	.byte	0x03, 0x1b
        /*007e*/ 	.short	0x00ff


	//----- nvinfo : EIATTR_EXIT_INSTR_OFFSETS
	.align		4
        /*0080*/ 	.byte	0x04, 0x1c
        /*0082*/ 	.short	(.L_27 - .L_26)


	//   ....[0]....
.L_26:
        /*0084*/ 	.word	0x000003d0


	//----- nvinfo : EIATTR_REQNTID
	.align		4
.L_27:
        /*0088*/ 	.byte	0x04, 0x10
        /*008a*/ 	.short	(.L_29 - .L_28)
.L_28:
        /*008c*/ 	.word	0x00000080
        /*0090*/ 	.word	0x00000001
        /*0094*/ 	.word	0x00000001


	//----- nvinfo : EIATTR_CBANK_PARAM_SIZE
	.align		4
.L_29:
        /*0098*/ 	.byte	0x03, 0x19
        /*009a*/ 	.short	0x0034


	//----- nvinfo : EIATTR_PARAM_CBANK
	.align		4
        /*009c*/ 	.byte	0x04, 0x0a
        /*009e*/ 	.short	(.L_31 - .L_30)
	.align		4
.L_30:
        /*00a0*/ 	.word	index@(.nv.constant0.triton_poi_fused__native_batch_norm_legit_no_training_relu_14)
        /*00a4*/ 	.short	0x0210
        /*00a6*/ 	.short	0x0034


	//----- nvinfo : EIATTR_SW_WAR
	.align		4
.L_31:
        /*00a8*/ 	.byte	0x04, 0x36
        /*00aa*/ 	.short	(.L_33 - .L_32)
.L_32:
        /*00ac*/ 	.word	0x00000008
.L_33:


//--------------------- .nv.callgraph             --------------------------
	.section	.nv.callgraph,"",@"SHT_CUDA_CALLGRAPH"
	.align	4
	.sectionentsize	8
	.align		4
        /*0000*/ 	.word	0x00000000
	.align		4
        /*0004*/ 	.word	0xffffffff
	.align		4
        /*0008*/ 	.word	0x00000000
	.align		4
        /*000c*/ 	.word	0xfffffffe
	.align		4
        /*0010*/ 	.word	0x00000000
	.align		4
        /*0014*/ 	.word	0xfffffffd
	.align		4
        /*0018*/ 	.word	0x00000000
	.align		4
        /*001c*/ 	.word	0xfffffffc


//--------------------- .nv.constant4             --------------------------
	.section	.nv.constant4,"a",@progbits
	.align	8
	.align		8
.nv.constant4:
        /*0000*/ 	.dword	_$_str
	.align		8
        /*0008*/ 	.dword	_$_str_$_2


//--------------------- .text.triton_poi_fused__native_batch_norm_legit_no_training_relu_14 --------------------------
	.section	.text.triton_poi_fused__native_batch_norm_legit_no_training_relu_14,"ax",@progbits
	.align	128
        .global         triton_poi_fused__native_batch_norm_legit_no_training_relu_14
        .type           triton_poi_fused__native_batch_norm_legit_no_training_relu_14,@function
        .size           triton_poi_fused__native_batch_norm_legit_no_training_relu_14,(.L_x_1 - triton_poi_fused__native_batch_norm_legit_no_training_relu_14)
        .other          triton_poi_fused__native_batch_norm_legit_no_training_relu_14,@"STO_CUDA_ENTRY STV_DEFAULT"
triton_poi_fused__native_batch_norm_legit_no_training_relu_14:
.text.triton_poi_fused__native_batch_norm_legit_no_training_relu_14:
[----:B------:R-:W-:Y:S01]  /*0000*/  LDC R1, c[0x0][0x28] ;  /* 0x00000a00ff017b82 */ /* 0x000fe20000000800 */
[----:B------:R-:W1:Y:S01]  /*0010*/  S2R R0, SR_TID.X ;  /* 0x0000000000007919 */ /* 0x000e620000002100 */
[----:B------:R-:W-:-:S06]  /*0020*/  HFMA2.MMA R2, -RZ, RZ, 0, 0 ;  /* 0x00000000ff027435 */ /* 0x000fcc00000001ff */
[----:B------:R-:W2:Y:S01]  /*0030*/  LDC.64 R4, c[0x0][0x220] ;  /* 0x00008800ff047b82 */ /* 0x000ea20000000a00 */
[----:B------:R-:W-:Y:S01]  /*0040*/  ULDC.64 UR4, c[0x0][0x208] ;  /* 0x0000820000047ab9 */ /* 0x000fe20000000a00 */
[----:B------:R-:W3:Y:S06]  /*0050*/  S2R R3, SR_CTAID.X ;  /* 0x0000000000037919 */ /* 0x000eec0000002500 */
[----:B------:R-:W4:Y:S08]  /*0060*/  LDC.64 R8, c[0x0][0x218] ;  /* 0x00008600ff087b82 */ /* 0x000f300000000a00 */
[----:B------:R-:W5:Y:S08]  /*0070*/  LDC.64 R10, c[0x0][0x228] ;  /* 0x00008a00ff0a7b82 */ /* 0x000f700000000a00 */
[----:B------:R-:W5:Y:S01]  /*0080*/  LDC.64 R12, c[0x0][0x230] ;  /* 0x00008c00ff0c7b82 */ /* 0x000f620000000a00 */
[----:B-1----:R-:W-:-:S04]  /*0090*/  SHF.L.U32 R0, R0, 0x1, RZ ;  /* 0x0000000100007819 */ /* 0x002fc800000006ff */
[----:B------:R-:W-:-:S04]  /*00a0*/  LOP3.LUT R0, R0, 0xfe, RZ, 0xc0, !PT ;  /* 0x000000fe00007812 */ /* 0x000fc800078ec0ff */
[----:B---3--:R-:W-:-:S05]  /*00b0*/  LEA R3, R3, R0, 0x8 ;  /* 0x0000000003037211 */ /* 0x008fca00078e40ff */
[----:B------:R-:W-:-:S05]  /*00c0*/  IMAD.HI R0, R3, -0x77777777, R2 ;  /* 0x8888888903007827 */ /* 0x000fca00078e0202 */
[----:B------:R-:W-:-:S04]  /*00d0*/  SHF.R.U32.HI R7, RZ, 0x1f, R0 ;  /* 0x0000001fff077819 */ /* 0x000fc80000011600 */
[----:B------:R-:W-:-:S05]  /*00e0*/  LEA.HI.SX32 R7, R0, R7, 0x17 ;  /* 0x0000000700077211 */ /* 0x000fca00078fbaff */
[----:B------:R-:W-:Y:S02]  /*00f0*/  IMAD R15, R7, -0x3c0, R3 ;  /* 0xfffffc40070f7824 */ /* 0x000fe400078e0203 */
[----:B------:R-:W1:Y:S02]  /*0100*/  LDC.64 R6, c[0x0][0x210] ;  /* 0x00008400ff067b82 */ /* 0x000e640000000a00 */
[----:B--2---:R-:W-:-:S06]  /*0110*/  IMAD.WIDE R4, R15, 0x4, R4 ;  /* 0x000000040f047825 */ /* 0x004fcc00078e0204 */
[----:B------:R-:W2:Y:S01]  /*0120*/  LDG.E.EL.64 R4, desc[UR4][R4.64] ;  /* 0x0000000404047981 */ /* 0x000ea2000c2e1b00 */
[----:B----4-:R-:W-:-:S04]  /*0130*/  IMAD.WIDE R8, R15, 0x4, R8 ;  /* 0x000000040f087825 */ /* 0x010fc800078e0208 */
[C---:B-----5:R-:W-:Y:S02]  /*0140*/  IMAD.WIDE R10, R15.reuse, 0x4, R10 ;  /* 0x000000040f0a7825 */ /* 0x060fe400078e020a */
[----:B------:R-:W3:Y:S02]  /*0150*/  LDG.E.EL.64 R8, desc[UR4][R8.64] ;  /* 0x0000000408087981 */ /* 0x000ee4000c2e1b00 */
[----:B0-----:R-:W-:Y:S02]  /*0160*/  IMAD.WIDE R12, R15, 0x4, R12 ;  /* 0x000000040f0c7825 */ /* 0x001fe400078e020c */
[----:B------:R-:W4:Y:S04]  /*0170*/  LDG.E.EL.64 R10, desc[UR4][R10.64] ;  /* 0x000000040a0a7981 */ /* 0x000f28000c2e1b00 */
[----:B------:R-:W4:Y:S01]  /*0180*/  LDG.E.EL.64 R12, desc[UR4][R12.64] ;  /* 0x000000040c0c7981 */ /* 0x000f22000c2e1b00 */
[----:B-1----:R-:W-:-:S06]  /*0190*/  IMAD.WIDE R6, R3, 0x4, R6 ;  /* 0x0000000403067825 */ /* 0x002fcc00078e0206 */
[----:B------:R-:W3:Y:S01]  /*01a0*/  LDG.E.64 R6, desc[UR4][R6.64] ;  /* 0x0000000406067981 */ /* 0x000ee2000c1e1b00 */
[----:B------:R-:W-:Y:S01]  /*01b0*/  MOV R17, 0x3e800000 ;  /* 0x3e80000000117802 */ /* 0x000fe20000000f00 */
[----:B--2---:R-:W-:Y:S01]  /*01c0*/  FADD R4, R4, 9.9999997473787516356e-06 ;  /* 0x3727c5ac04047421 */ /* 0x004fe20000000000 */
[----:B------:R-:W-:-:S03]  /*01d0*/  FADD R5, R5, 9.9999997473787516356e-06 ;  /* 0x3727c5ac05057421 */ /* 0x000fc60000000000 */
[----:B------:R-:W0:Y:S08]  /*01e0*/  MUFU.SQRT R0, R4 ;  /* 0x0000000400007308 */ /* 0x000e300000002000 */
[----:B------:R1:W2:Y:S01]  /*01f0*/  MUFU.SQRT R2, R5 ;  /* 0x0000000500027308 */ /* 0x0002a20000002000 */
[C---:B0-----:R-:W-:Y:S02]  /*0200*/  FSETP.GT.AND P0, PT, R0.reuse, 8.50705917302346158658e+37, PT ;  /* 0x7e8000000000780b */ /* 0x041fe40003f04000 */
[----:B------:R-:W-:Y:S01]  /*0210*/  FSETP.GEU.AND P2, PT, R0, 1.175494350822287508e-38, PT ;  /* 0x008000000000780b */ /* 0x000fe20003f4e000 */
[----:B-1----:R-:W0:Y:S01]  /*0220*/  LDC.64 R4, c[0x0][0x238] ;  /* 0x00008e00ff047b82 */ /* 0x002e220000000a00 */
[----:B--2---:R-:W-:-:S02]  /*0230*/  FSETP.GT.AND P1, PT, R2, 8.50705917302346158658e+37, PT ;  /* 0x7e8000000200780b */ /* 0x004fc40003f24000 */
[----:B------:R-:W-:-:S07]  /*0240*/  FSETP.GEU.AND P3, PT, R2, 1.175494350822287508e-38, PT ;  /* 0x008000000200780b */ /* 0x000fce0003f6e000 */
[----:B------:R-:W-:-:S04]  /*0250*/  @P0 FMUL R0, R0, 0.25 ;  /* 0x3e80000000000820 */ /* 0x000fc80000400000 */
[----:B------:R-:W-:Y:S01]  /*0260*/  @!P2 FMUL R0, R0, 16777216 ;  /* 0x4b8000000000a820 */ /* 0x000fe20000400000 */
[----:B------:R-:W-:-:S04]  /*0270*/  @P1 FMUL R2, R2, 0.25 ;  /* 0x3e80000002021820 */ /* 0x000fc80000400000 */
[----:B------:R-:W-:Y:S01]  /*0280*/  @!P3 FMUL R2, R2, 16777216 ;  /* 0x4b8000000202b820 */ /* 0x000fe20000400000 */
[----:B------:R-:W1:Y:S01]  /*0290*/  MUFU.RCP R0, R0 ;  /* 0x0000000000007308 */ /* 0x000e620000001000 */
[----:B------:R-:W-:-:S07]  /*02a0*/  FSEL R15, R17, 1, P0 ;  /* 0x3f800000110f7808 */ /* 0x000fce0000000000 */
[----:B------:R-:W2:Y:S01]  /*02b0*/  MUFU.RCP R2, R2 ;  /* 0x0000000200027308 */ /* 0x000ea20000001000 */
[----:B------:R-:W-:Y:S01]  /*02c0*/  FSEL R17, R17, 1, P1 ;  /* 0x3f80000011117808 */ /* 0x000fe20000800000 */
[----:B------:R-:W-:-:S04]  /*02d0*/  @!P2 FMUL R15, R15, 16777216 ;  /* 0x4b8000000f0fa820 */ /* 0x000fc80000400000 */
[----:B------:R-:W-:Y:S01]  /*02e0*/  @!P3 FMUL R17, R17, 16777216 ;  /* 0x4b8000001111b820 */ /* 0x000fe20000400000 */
[----:B-1----:R-:W-:Y:S01]  /*02f0*/  FMUL R15, R0, R15 ;  /* 0x0000000f000f7220 */ /* 0x002fe20000400000 */
[----:B---3--:R-:W-:Y:S01]  /*0300*/  FADD R7, R7, -R9 ;  /* 0x8000000907077221 */ /* 0x008fe20000000000 */
[----:B------:R-:W-:Y:S01]  /*0310*/  FADD R6, R6, -R8 ;  /* 0x8000000806067221 */ /* 0x000fe20000000000 */
[----:B--2---:R-:W-:-:S03]  /*0320*/  FMUL R0, R2, R17 ;  /* 0x0000001102007220 */ /* 0x004fc60000400000 */
[----:B------:R-:W-:Y:S01]  /*0330*/  FMUL R15, R6, R15 ;  /* 0x0000000f060f7220 */ /* 0x000fe20000400000 */
[----:B------:R-:W-:-:S03]  /*0340*/  FMUL R0, R7, R0 ;  /* 0x0000000007007220 */ /* 0x000fc60000400000 */
[----:B----4-:R-:W-:Y:S01]  /*0350*/  FFMA R10, R10, R15, R12 ;  /* 0x0000000f0a0a7223 */ /* 0x010fe2000000000c */
[----:B------:R-:W-:-:S04]  /*0360*/  FFMA R0, R11, R0, R13 ;  /* 0x000000000b007223 */ /* 0x000fc8000000000d */
[----:B------:R-:W-:Y:S02]  /*0370*/  FSETP.GEU.AND P0, PT, R10, RZ, PT ;  /* 0x000000ff0a00720b */ /* 0x000fe40003f0e000 */
[----:B------:R-:W-:Y:S01]  /*0380*/  FSETP.GEU.AND P1, PT, R0, RZ, PT ;  /* 0x000000ff0000720b */ /* 0x000fe20003f2e000 */
[----:B0-----:R-:W-:Y:S01]  /*0390*/  IMAD.WIDE R4, R3, 0x4, R4 ;  /* 0x0000000403047825 */ /* 0x001fe200078e0204 */
[----:B------:R-:W-:Y:S02]  /*03a0*/  FSEL R10, R10, RZ, P0 ;  /* 0x000000ff0a0a7208 */ /* 0x000fe40000000000 */
[----:B------:R-:W-:-:S05]  /*03b0*/  FSEL R11, R0, RZ, P1 ;  /* 0x000000ff000b7208 */ /* 0x000fca0000800000 */
[----:B------:R-:W-:Y:S01]  /*03c0*/  STG.E.64 desc[UR4][R4.64], R10 ;  /* 0x0000000a04007986 */ /* 0x000fe2000c101b04 */
[----:B------:R-:W-:Y:S05]  /*03d0*/  EXIT ;  /* 0x000000000000794d */ /* 0x000fea0003800000 */
.L_x_0:
[----:B------:R-:W-:-:S00]  /*03e0*/  BRA `(.L_x_0) ;  /* 0xfffffffc00fc7947 */ /* 0x000fc0000383ffff */
[----:B------:R-:W-:-:S00]  /*03f0*/  NOP ;  /* 0x0000000000007918 */ /* 0x000fc00000000000 */
        /* <DEDUP_REMOVED lines=8> */
.L_x_1:


//--------------------- .nv.global.init           --------------------------
	.section	.nv.global.init,"aw",@progbits
.nv.global.init:
	.type		_$_str,@object
	.size		_$_str,(_$_str_$_2 - _$_str)
_$_str:
        /*0000*/ 	.byte	0x5f, 0x5f, 0x43, 0x55, 0x44, 0x41, 0x5f, 0x46, 0x54, 0x5a, 0x00
	.type		_$_str_$_2,@object
	.size		_$_str_$_2,(.L_1 - _$_str_$_2)
_$_str_$_2:
        /*000b*/ 	.byte	0x5f, 0x5f, 0x43, 0x55, 0x44, 0x41, 0x5f, 0x50, 0x52, 0x45, 0x43, 0x5f, 0x53, 0x51, 0x52, 0x54
        /*001b*/ 	.byte	0x00
.L_1:


//--------------------- .nv.constant0.triton_poi_fused__native_batch_norm_legit_no_training_relu_14 --------------------------
	.section	.nv.constant0.triton_poi_fused__native_batch_norm_legit_no_training_relu_14,"a",@progbits
	.sectionflags	@""
	.align	4
.nv.constant0.triton_poi_fused__native_batch_norm_legit_no_training_relu_14:
	.zero		580
